	.headerflags	@"EF_CUDA_TEXMODE_UNIFIED EF_CUDA_64BIT_ADDRESS EF_CUDA_ACCELERATORS EF_CUDA_SM90 EF_CUDA_VIRTUAL_SM(EF_CUDA_SM90)"
	.elftype	@"ET_EXEC"


//--------------------- .nv.info                  --------------------------
	.section	.nv.info,"",@"SHT_CUDA_INFO"
	.align	4


	//----- nvinfo : EIATTR_REGCOUNT
	.align		4
        /*0000*/ 	.byte	0x04, 0x2f
        /*0002*/ 	.short	(.L_3 - .L_2)
	.align		4
.L_2:
        /*0004*/ 	.word	index@(triton_poi_fused__native_batch_norm_legit_no_training_add_silu_22)
        /*0008*/ 	.word	0x00000013


	//----- nvinfo : EIATTR_MIN_STACK_SIZE
	.align		4
.L_3:
        /*000c*/ 	.byte	0x04, 0x12
        /*000e*/ 	.short	(.L_5 - .L_4)
	.align		4
.L_4:
        /*0010*/ 	.word	index@(triton_poi_fused__native_batch_norm_legit_no_training_add_silu_22)
        /*0014*/ 	.word	0x00000000


	//----- nvinfo : EIATTR_FRAME_SIZE
	.align		4
.L_5:
        /*0018*/ 	.byte	0x04, 0x11
        /*001a*/ 	.short	(.L_7 - .L_6)
	.align		4
.L_6:
        /*001c*/ 	.word	index@(triton_poi_fused__native_batch_norm_legit_no_training_add_silu_22)
        /*0020*/ 	.word	0x00000000


	//----- nvinfo : EIATTR_MIN_STACK_SIZE
	.align		4
.L_7:
        /*0024*/ 	.byte	0x04, 0x12
        /*0026*/ 	.short	(.L_9 - .L_8)
	.align		4
.L_8:
        /*0028*/ 	.word	index@(triton_poi_fused__native_batch_norm_legit_no_training_add_silu_22)
        /*002c*/ 	.word	0x00000000
.L_9:


//--------------------- .nv.info.triton_poi_fused__native_batch_norm_legit_no_training_add_silu_22 --------------------------
	.section	.nv.info.triton_poi_fused__native_batch_norm_legit_no_training_add_silu_22,"",@"SHT_CUDA_INFO"
	.sectionflags	@""
	.align	4


	//----- nvinfo : EIATTR_CUDA_API_VERSION
	.align		4
        /*0000*/ 	.byte	0x04, 0x37
        /*0002*/ 	.short	(.L_11 - .L_10)
.L_10:
        /*0004*/ 	.word	0x0000007c


	//----- nvinfo : EIATTR_KPARAM_INFO
	.align		4
.L_11:
        /*0008*/ 	.byte	0x04, 0x17
        /*000a*/ 	.short	(.L_13 - .L_12)
.L_12:
        /*000c*/ 	.word	0x00000000
        /*0010*/ 	.short	0x0007
        /*0012*/ 	.short	0x0038
        /*0014*/ 	.byte	0x00, 0xf0, 0x11, 0x00


	//----- nvinfo : EIATTR_KPARAM_INFO
	.align		4
.L_13:
        /*0018*/ 	.byte	0x04, 0x17
        /*001a*/ 	.short	(.L_15 - .L_14)
.L_14:
        /*001c*/ 	.word	0x00000000
        /*0020*/ 	.short	0x0006
        /*0022*/ 	.short	0x0030
        /*0024*/ 	.byte	0x00, 0xf4, 0x21, 0x00


	//----- nvinfo : EIATTR_KPARAM_INFO
	.align		4
.L_15:
        /*0028*/ 	.byte	0x04, 0x17
        /*002a*/ 	.short	(.L_17 - .L_16)
.L_16:
        /*002c*/ 	.word	0x00000000
        /*0030*/ 	.short	0x0005
        /*0032*/ 	.short	0x0028
        /*0034*/ 	.byte	0x00, 0xf4, 0x21, 0x00


	//----- nvinfo : EIATTR_KPARAM_INFO
	.align		4
.L_17:
        /*0038*/ 	.byte	0x04, 0x17
        /*003a*/ 	.short	(.L_19 - .L_18)
.L_18:
        /*003c*/ 	.word	0x00000000
        /*0040*/ 	.short	0x0004
        /*0042*/ 	.short	0x0020
        /*0044*/ 	.byte	0x00, 0xf4, 0x21, 0x00


	//----- nvinfo : EIATTR_KPARAM_INFO
	.align		4
.L_19:
        /*0048*/ 	.byte	0x04, 0x17
        /*004a*/ 	.short	(.L_21 - .L_20)
.L_20:
        /*004c*/ 	.word	0x00000000
        /*0050*/ 	.short	0x0003
        /*0052*/ 	.short	0x0018
        /*0054*/ 	.byte	0x00, 0xf4, 0x21, 0x00


	//----- nvinfo : EIATTR_KPARAM_INFO
	.align		4
.L_21:
        /*0058*/ 	.byte	0x04, 0x17
        /*005a*/ 	.short	(.L_23 - .L_22)
.L_22:
        /*005c*/ 	.word	0x00000000
        /*0060*/ 	.short	0x0002
        /*0062*/ 	.short	0x0010
        /*0064*/ 	.byte	0x00, 0xf4, 0x21, 0x00


	//----- nvinfo : EIATTR_KPARAM_INFO
	.align		4
.L_23:
        /*0068*/ 	.byte	0x04, 0x17
        /*006a*/ 	.short	(.L_25 - .L_24)
.L_24:
        /*006c*/ 	.word	0x00000000
        /*0070*/ 	.short	0x0001
        /*0072*/ 	.short	0x0008
        /*0074*/ 	.byte	0x00, 0xf4, 0x21, 0x00


	//----- nvinfo : EIATTR_KPARAM_INFO
	.align		4
.L_25:
        /*0078*/ 	.byte	0x04, 0x17
        /*007a*/ 	.short	(.L_27 - .L_26)
.L_26:
        /*007c*/ 	.word	0x00000000
        /*0080*/ 	.short	0x0000
        /*0082*/ 	.short	0x0000
        /*0084*/ 	.byte	0x00, 0xf4, 0x21, 0x00


	//----- nvinfo : EIATTR_SPARSE_MMA_MASK
	.align		4
.L_27:
        /*0088*/ 	.byte	0x03, 0x50
        /*008a*/ 	.short	0x0000


	//----- nvinfo : EIATTR_MAXREG_COUNT
	.align		4
        /*008c*/ 	.byte	0x03, 0x1b
        /*008e*/ 	.short	0x00ff


	//----- nvinfo : EIATTR_EXIT_INSTR_OFFSETS
	.align		4
        /*0090*/ 	.byte	0x04, 0x1c
        /*0092*/ 	.short	(.L_29 - .L_28)


	//   ....[0]....
.L_28:
        /*0094*/ 	.word	0x00000560


	//----- nvinfo : EIATTR_REQNTID
	.align		4
.L_29:
        /*0098*/ 	.byte	0x04, 0x10
        /*009a*/ 	.short	(.L_31 - .L_30)
.L_30:
        /*009c*/ 	.word	0x00000080
        /*00a0*/ 	.word	0x00000001
        /*00a4*/ 	.word	0x00000001


	//----- nvinfo : EIATTR_CBANK_PARAM_SIZE
	.align		4
.L_31:
        /*00a8*/ 	.byte	0x03, 0x19
        /*00aa*/ 	.short	0x003c


	//----- nvinfo : EIATTR_PARAM_CBANK
	.align		4
        /*00ac*/ 	.byte	0x04, 0x0a
        /*00ae*/ 	.short	(.L_33 - .L_32)
	.align		4
.L_32:
        /*00b0*/ 	.word	index@(.nv.constant0.triton_poi_fused__native_batch_norm_legit_no_training_add_silu_22)
        /*00b4*/ 	.short	0x0210
        /*00b6*/ 	.short	0x003c


	//----- nvinfo : EIATTR_SW_WAR
	.align		4
.L_33:
        /*00b8*/ 	.byte	0x04, 0x36
        /*00ba*/ 	.short	(.L_35 - .L_34)
.L_34:
        /*00bc*/ 	.word	0x00000008
.L_35:


//--------------------- .nv.callgraph             --------------------------
	.section	.nv.callgraph,"",@"SHT_CUDA_CALLGRAPH"
	.align	4
	.sectionentsize	8
	.align		4
        /*0000*/ 	.word	0x00000000
	.align		4
        /*0004*/ 	.word	0xffffffff
	.align		4
        /*0008*/ 	.word	0x00000000
	.align		4
        /*000c*/ 	.word	0xfffffffe
	.align		4
        /*0010*/ 	.word	0x00000000
	.align		4
        /*0014*/ 	.word	0xfffffffd
	.align		4
        /*0018*/ 	.word	0x00000000
	.align		4
        /*001c*/ 	.word	0xfffffffc


//--------------------- .nv.constant4             --------------------------
	.section	.nv.constant4,"a",@progbits
	.align	8
	.align		8
.nv.constant4:
        /*0000*/ 	.dword	_$_str
	.align		8
        /*0008*/ 	.dword	_$_str_$_2


//--------------------- .text.triton_poi_fused__native_batch_norm_legit_no_training_add_silu_22 --------------------------
	.section	.text.triton_poi_fused__native_batch_norm_legit_no_training_add_silu_22,"ax",@progbits
	.align	128
        .global         triton_poi_fused__native_batch_norm_legit_no_training_add_silu_22
        .type           triton_poi_fused__native_batch_norm_legit_no_training_add_silu_22,@function
        .size           triton_poi_fused__native_batch_norm_legit_no_training_add_silu_22,(.L_x_1 - triton_poi_fused__native_batch_norm_legit_no_training_add_silu_22)
        .other          triton_poi_fused__native_batch_norm_legit_no_training_add_silu_22,@"STO_CUDA_ENTRY STV_DEFAULT"
triton_poi_fused__native_batch_norm_legit_no_training_add_silu_22:
.text.triton_poi_fused__native_batch_norm_legit_no_training_add_silu_22:
[----:B------:R-:W-:Y:S01]  /*0000*/  LDC R1, c[0x0][0x28] ;  /* 0x00000a00ff017b82 */ /* 0x000fe20000000800 */
[----:B------:R-:W1:Y:S07]  /*0010*/  S2R R0, SR_TID.X ;  /* 0x0000000000007919 */ /* 0x000e6e0000002100 */
[----:B------:R-:W2:Y:S01]  /*0020*/  LDC.64 R2, c[0x0][0x228] ;  /* 0x00008a00ff027b82 */ /* 0x000ea20000000a00 */
[----:B------:R-:W-:Y:S01]  /*0030*/  ULDC.64 UR4, c[0x0][0x208] ;  /* 0x0000820000047ab9 */ /* 0x000fe20000000a00 */
[----:B------:R-:W3:Y:S06]  /*0040*/  S2R R7, SR_CTAID.X ;  /* 0x0000000000077919 */ /* 0x000eec0000002500 */
[----:B------:R-:W4:Y:S08]  /*0050*/  LDC.64 R8, c[0x0][0x230] ;  /* 0x00008c00ff087b82 */ /* 0x000f300000000a00 */
[----:B------:R-:W5:Y:S01]  /*0060*/  LDC.64 R12, c[0x0][0x238] ;  /* 0x00008e00ff0c7b82 */ /* 0x000f620000000a00 */
[----:B-1----:R-:W-:-:S02]  /*0070*/  SHF.L.U32 R0, R0, 0x1, RZ ;  /* 0x0000000100007819 */ /* 0x002fc400000006ff */
[----:B---3--:R-:W-:Y:S02]  /*0080*/  SHF.R.S32.HI R5, RZ, 0x17, R7 ;  /* 0x00000017ff057819 */ /* 0x008fe40000011407 */
[----:B------:R-:W-:Y:S02]  /*0090*/  LOP3.LUT R0, R0, 0xfe, RZ, 0xc0, !PT ;  /* 0x000000fe00007812 */ /* 0x000fe400078ec0ff */
[----:B------:R-:W-:Y:S02]  /*00a0*/  SGXT R5, R5, 0x1 ;  /* 0x000000010505781a */ /* 0x000fe40000000200 */
[----:B------:R-:W-:Y:S02]  /*00b0*/  LEA R0, R7, R0, 0x8 ;  /* 0x0000000007007211 */ /* 0x000fe400078e40ff */
[----:B------:R-:W1:Y:S02]  /*00c0*/  LDC.64 R6, c[0x0][0x220] ;  /* 0x00008800ff067b82 */ /* 0x000e640000000a00 */
[----:B------:R-:W-:-:S04]  /*00d0*/  LEA.HI R5, R5, R0, RZ, 0x6 ;  /* 0x0000000005057211 */ /* 0x000fc800078f30ff */
[----:B------:R-:W-:-:S04]  /*00e0*/  LOP3.LUT R5, R5, 0xffffffc0, RZ, 0xc0, !PT ;  /* 0xffffffc005057812 */ /* 0x000fc800078ec0ff */
[----:B------:R-:W-:Y:S02]  /*00f0*/  IADD3 R11, R0, -R5, RZ ;  /* 0x80000005000b7210 */ /* 0x000fe40007ffe0ff */
[----:B------:R-:W3:Y:S03]  /*0100*/  LDC.64 R4, c[0x0][0x218] ;  /* 0x00008600ff047b82 */ /* 0x000ee60000000a00 */
[----:B--2---:R-:W-:-:S06]  /*0110*/  IMAD.WIDE R2, R11, 0x4, R2 ;  /* 0x000000040b027825 */ /* 0x004fcc00078e0202 */
[----:B------:R-:W2:Y:S01]  /*0120*/  LDG.E.EL.64 R2, desc[UR4][R2.64] ;  /* 0x0000000402027981 */ /* 0x000ea2000c2e1b00 */
[----:B-1----:R-:W-:-:S04]  /*0130*/  IMAD.WIDE R6, R11, 0x4, R6 ;  /* 0x000000040b067825 */ /* 0x002fc800078e0206 */
[C---:B----4-:R-:W-:Y:S02]  /*0140*/  IMAD.WIDE R8, R11.reuse, 0x4, R8 ;  /* 0x000000040b087825 */ /* 0x050fe400078e0208 */
[----:B------:R-:W4:Y:S02]  /*0150*/  LDG.E.EL.64 R6, desc[UR4][R6.64] ;  /* 0x0000000406067981 */ /* 0x000f24000c2e1b00 */
[----:B-----5:R-:W-:Y:S02]  /*0160*/  IMAD.WIDE R12, R11, 0x4, R12 ;  /* 0x000000040b0c7825 */ /* 0x020fe400078e020c */
[----:B------:R-:W5:Y:S01]  /*0170*/  LDG.E.EL.64 R8, desc[UR4][R8.64] ;  /* 0x0000000408087981 */ /* 0x000f62000c2e1b00 */
[----:B------:R-:W1:Y:S01]  /*0180*/  LDC.64 R10, c[0x0][0x240] ;  /* 0x00009000ff0a7b82 */ /* 0x000e620000000a00 */
[C---:B---3--:R-:W-:Y:S02]  /*0190*/  IMAD.WIDE R4, R0.reuse, 0x4, R4 ;  /* 0x0000000400047825 */ /* 0x048fe400078e0204 */
[----:B------:R-:W5:Y:S04]  /*01a0*/  LDG.E.EL.64 R12, desc[UR4][R12.64] ;  /* 0x000000040c0c7981 */ /* 0x000f68000c2e1b00 */
[----:B------:R-:W4:Y:S01]  /*01b0*/  LDG.E.64 R4, desc[UR4][R4.64] ;  /* 0x0000000404047981 */ /* 0x000f22000c1e1b00 */
[----:B-1----:R-:W-:-:S06]  /*01c0*/  IMAD.WIDE R10, R0, 0x4, R10 ;  /* 0x00000004000a7825 */ /* 0x002fcc00078e020a */
[----:B------:R-:W3:Y:S01]  /*01d0*/  LDG.E.64 R10, desc[UR4][R10.64] ;  /* 0x000000040a0a7981 */ /* 0x000ee2000c1e1b00 */
[----:B--2---:R-:W-:Y:S01]  /*01e0*/  FADD R2, R2, 0.0010000000474974513054 ;  /* 0x3a83126f02027421 */ /* 0x004fe20000000000 */
[----:B------:R-:W-:-:S03]  /*01f0*/  FADD R3, R3, 0.0010000000474974513054 ;  /* 0x3a83126f03037421 */ /* 0x000fc60000000000 */
[----:B------:R-:W1:Y:S08]  /*0200*/  MUFU.SQRT R14, R2 ;  /* 0x00000002000e7308 */ /* 0x000e700000002000 */
[----:B------:R-:W2:Y:S01]  /*0210*/  MUFU.SQRT R15, R3 ;  /* 0x00000003000f7308 */ /* 0x000ea20000002000 */
[C---:B-1----:R-:W-:Y:S02]  /*0220*/  FSETP.GT.AND P0, PT, R14.reuse, 8.50705917302346158658e+37, PT ;  /* 0x7e8000000e00780b */ /* 0x042fe40003f04000 */
[----:B------:R-:W-:-:S02]  /*0230*/  FSETP.GEU.AND P2, PT, R14, 1.175494350822287508e-38, PT ;  /* 0x008000000e00780b */ /* 0x000fc40003f4e000 */
[C---:B--2---:R-:W-:Y:S02]  /*0240*/  FSETP.GT.AND P1, PT, R15.reuse, 8.50705917302346158658e+37, PT ;  /* 0x7e8000000f00780b */ /* 0x044fe40003f24000 */
[----:B------:R-:W-:-:S07]  /*0250*/  FSETP.GEU.AND P3, PT, R15, 1.175494350822287508e-38, PT ;  /* 0x008000000f00780b */ /* 0x000fce0003f6e000 */
[----:B------:R-:W-:Y:S01]  /*0260*/  @P0 FMUL R14, R14, 0.25 ;  /* 0x3e8000000e0e0820 */ /* 0x000fe20000400000 */
[----:B------:R-:W-:-:S03]  /*0270*/  HFMA2.MMA R2, -RZ, RZ, 1.625, 0 ;  /* 0x3e800000ff027435 */ /* 0x000fc600000001ff */
[----:B------:R-:W-:Y:S01]  /*0280*/  @!P2 FMUL R14, R14, 16777216 ;  /* 0x4b8000000e0ea820 */ /* 0x000fe20000400000 */
[----:B------:R-:W-:-:S05]  /*0290*/  @P1 FMUL R15, R15, 0.25 ;  /* 0x3e8000000f0f1820 */ /* 0x000fca0000400000 */
[----:B------:R-:W1:Y:S01]  /*02a0*/  MUFU.RCP R14, R14 ;  /* 0x0000000e000e7308 */ /* 0x000e620000001000 */
[----:B------:R-:W-:Y:S01]  /*02b0*/  @!P3 FMUL R15, R15, 16777216 ;  /* 0x4b8000000f0fb820 */ /* 0x000fe20000400000 */
[----:B------:R-:W-:-:S06]  /*02c0*/  FSEL R3, R2, 1, P0 ;  /* 0x3f80000002037808 */ /* 0x000fcc0000000000 */
[----:B------:R-:W2:Y:S01]  /*02d0*/  MUFU.RCP R15, R15 ;  /* 0x0000000f000f7308 */ /* 0x000ea20000001000 */
[----:B------:R-:W-:Y:S01]  /*02e0*/  @!P2 FMUL R3, R3, 16777216 ;  /* 0x4b8000000303a820 */ /* 0x000fe20000400000 */
[----:B------:R-:W-:Y:S01]  /*02f0*/  FSEL R16, R2, 1, P1 ;  /* 0x3f80000002107808 */ /* 0x000fe20000800000 */
[----:B----4-:R-:W-:Y:S02]  /*0300*/  FADD R4, R4, -R6 ;  /* 0x8000000604047221 */ /* 0x010fe40000000000 */
[----:B-1----:R-:W-:Y:S02]  /*0310*/  FMUL R3, R14, R3 ;  /* 0x000000030e037220 */ /* 0x002fe40000400000 */
[----:B------:R-:W-:Y:S01]  /*0320*/  @!P3 FMUL R16, R16, 16777216 ;  /* 0x4b8000001010b820 */ /* 0x000fe20000400000 */
[----:B------:R-:W-:Y:S01]  /*0330*/  FADD R5, R5, -R7 ;  /* 0x8000000705057221 */ /* 0x000fe20000000000 */
[----:B------:R-:W-:Y:S02]  /*0340*/  FMUL R3, R4, R3 ;  /* 0x0000000304037220 */ /* 0x000fe40000400000 */
[----:B--2---:R-:W-:-:S02]  /*0350*/  FMUL R16, R15, R16 ;  /* 0x000000100f107220 */ /* 0x004fc40000400000 */
[----:B-----5:R-:W-:Y:S02]  /*0360*/  FFMA R7, R8, R3, R12 ;  /* 0x0000000308077223 */ /* 0x020fe4000000000c */
[----:B------:R-:W-:Y:S02]  /*0370*/  FMUL R16, R5, R16 ;  /* 0x0000001005107220 */ /* 0x000fe40000400000 */
[----:B------:R-:W-:Y:S02]  /*0380*/  FADD R3, RZ, -R7 ;  /* 0x80000007ff037221 */ /* 0x000fe40000000000 */
[----:B------:R-:W-:Y:S02]  /*0390*/  FFMA R16, R9, R16, R13 ;  /* 0x0000001009107223 */ /* 0x000fe4000000000d */
[----:B------:R-:W-:Y:S02]  /*03a0*/  FMUL R4, R3, 1.4426950216293334961 ;  /* 0x3fb8aa3b03047820 */ /* 0x000fe40000400000 */
[----:B------:R-:W-:-:S04]  /*03b0*/  FADD R3, RZ, -R16 ;  /* 0x80000010ff037221 */ /* 0x000fc80000000000 */
[----:B------:R-:W-:Y:S01]  /*03c0*/  FMUL R6, R3, 1.4426950216293334961 ;  /* 0x3fb8aa3b03067820 */ /* 0x000fe20000400000 */
[----:B------:R-:W-:-:S04]  /*03d0*/  FSETP.GEU.AND P0, PT, R4, -126, PT ;  /* 0xc2fc00000400780b */ /* 0x000fc80003f0e000 */
[----:B------:R-:W-:-:S09]  /*03e0*/  FSETP.GEU.AND P1, PT, R6, -126, PT ;  /* 0xc2fc00000600780b */ /* 0x000fd20003f2e000 */
[----:B------:R-:W-:-:S04]  /*03f0*/  @!P0 FMUL R4, R4, 0.5 ;  /* 0x3f00000004048820 */ /* 0x000fc80000400000 */
[----:B------:R-:W-:Y:S01]  /*0400*/  @!P1 FMUL R6, R6, 0.5 ;  /* 0x3f00000006069820 */ /* 0x000fe20000400000 */
[----:B------:R-:W1:Y:S08]  /*0410*/  MUFU.EX2 R3, R4 ;  /* 0x0000000400037308 */ /* 0x000e700000000800 */
[----:B------:R-:W2:Y:S01]  /*0420*/  MUFU.EX2 R5, R6 ;  /* 0x0000000600057308 */ /* 0x000ea20000000800 */
[----:B-1----:R-:W-:-:S04]  /*0430*/  @!P0 FMUL R3, R3, R3 ;  /* 0x0000000303038220 */ /* 0x002fc80000400000 */
[----:B------:R-:W-:Y:S01]  /*0440*/  FADD R8, R3, 1 ;  /* 0x3f80000003087421 */ /* 0x000fe20000000000 */
[----:B--2---:R-:W-:-:S04]  /*0450*/  @!P1 FMUL R5, R5, R5 ;  /* 0x0000000505059220 */ /* 0x004fc80000400000 */
[----:B------:R-:W-:Y:S01]  /*0460*/  FADD R9, R5, 1 ;  /* 0x3f80000005097421 */ /* 0x000fe20000000000 */
[----:B------:R-:W-:Y:S01]  /*0470*/  FSETP.GT.AND P0, PT, R8, 8.50705917302346158658e+37, PT ;  /* 0x7e8000000800780b */ /* 0x000fe20003f04000 */
[----:B------:R-:W1:Y:S03]  /*0480*/  LDC.64 R4, c[0x0][0x210] ;  /* 0x00008400ff047b82 */ /* 0x000e660000000a00 */
[----:B------:R-:W-:-:S09]  /*0490*/  FSETP.GT.AND P1, PT, R9, 8.50705917302346158658e+37, PT ;  /* 0x7e8000000900780b */ /* 0x000fd20003f24000 */
[----:B------:R-:W-:-:S04]  /*04a0*/  @P0 FMUL R8, R8, 0.25 ;  /* 0x3e80000008080820 */ /* 0x000fc80000400000 */
[----:B------:R-:W-:Y:S02]  /*04b0*/  @P1 FMUL R9, R9, 0.25 ;  /* 0x3e80000009091820 */ /* 0x000fe40000400000 */
[----:B------:R-:W2:Y:S08]  /*04c0*/  MUFU.RCP R8, R8 ;  /* 0x0000000800087308 */ /* 0x000eb00000001000 */
[----:B------:R-:W4:Y:S01]  /*04d0*/  MUFU.RCP R9, R9 ;  /* 0x0000000900097308 */ /* 0x000f220000001000 */
[----:B------:R-:W-:-:S02]  /*04e0*/  FSEL R3, R2, 1, P0 ;  /* 0x3f80000002037808 */ /* 0x000fc40000000000 */
[----:B------:R-:W-:-:S03]  /*04f0*/  FSEL R2, R2, 1, P1 ;  /* 0x3f80000002027808 */ /* 0x000fc60000800000 */
[----:B--2---:R-:W-:-:S04]  /*0500*/  FMUL R6, R8, R3 ;  /* 0x0000000308067220 */ /* 0x004fc80000400000 */
[----:B---3--:R-:W-:Y:S01]  /*0510*/  FFMA R10, R7, R6, R10 ;  /* 0x00000006070a7223 */ /* 0x008fe2000000000a */
[----:B----4-:R-:W-:Y:S01]  /*0520*/  FMUL R12, R9, R2 ;  /* 0x00000002090c7220 */ /* 0x010fe20000400000 */
[----:B-1----:R-:W-:-:S04]  /*0530*/  IMAD.WIDE R2, R0, 0x4, R4 ;  /* 0x0000000400027825 */ /* 0x002fc800078e0204 */
[----:B------:R-:W-:-:S05]  /*0540*/  FFMA R11, R16, R12, R11 ;  /* 0x0000000c100b7223 */ /* 0x000fca000000000b */
[----:B------:R-:W-:Y:S01]  /*0550*/  STG.E.64 desc[UR4][R2.64], R10 ;  /* 0x0000000a02007986 */ /* 0x000fe2000c101b04 */
[----:B------:R-:W-:Y:S05]  /*0560*/  EXIT ;  /* 0x000000000000794d */ /* 0x000fea0003800000 */
.L_x_0:
[----:B------:R-:W-:-:S00]  /*0570*/  BRA `(.L_x_0) ;  /* 0xfffffffc00fc7947 */ /* 0x000fc0000383ffff */
[----:B------:R-:W-:-:S00]  /*0580*/  NOP ;  /* 0x0000000000007918 */ /* 0x000fc00000000000 */
[----:B------:R-:W-:-:S00]  /*0590*/  NOP ;  /* 0x0000000000007918 */ /* 0x000fc00000000000 */
[----:B------:R-:W-:-:S00]  /*05a0*/  NOP ;  /* 0x0000000000007918 */ /* 0x000fc00000000000 */
[----:B------:R-:W-:-:S00]  /*05b0*/  NOP ;  /* 0x0000000000007918 */ /* 0x000fc00000000000 */
[----:B------:R-:W-:-:S00]  /*05c0*/  NOP ;  /* 0x0000000000007918 */ /* 0x000fc00000000000 */
[----:B------:R-:W-:-:S00]  /*05d0*/  NOP ;  /* 0x0000000000007918 */ /* 0x000fc00000000000 */
[----:B------:R-:W-:-:S00]  /*05e0*/  NOP ;  /* 0x0000000000007918 */ /* 0x000fc00000000000 */
[----:B------:R-:W-:-:S00]  /*05f0*/  NOP ;  /* 0x0000000000007918 */ /* 0x000fc00000000000 */
.L_x_1:


//--------------------- .nv.global.init           --------------------------
	.section	.nv.global.init,"aw",@progbits
.nv.global.init:
	.type		_$_str,@object
	.size		_$_str,(_$_str_$_2 - _$_str)
_$_str:
        /*0000*/ 	.byte	0x5f, 0x5f, 0x43, 0x55, 0x44, 0x41, 0x5f, 0x46, 0x54, 0x5a, 0x00
	.type		_$_str_$_2,@object
	.size		_$_str_$_2,(.L_1 - _$_str_$_2)
_$_str_$_2:
        /*000b*/ 	.byte	0x5f, 0x5f, 0x43, 0x55, 0x44, 0x41, 0x5f, 0x50, 0x52, 0x45, 0x43, 0x5f, 0x53, 0x51, 0x52, 0x54
        /*001b*/ 	.byte	0x00
.L_1:


//--------------------- .nv.constant0.triton_poi_fused__native_batch_norm_legit_no_training_add_silu_22 --------------------------
	.section	.nv.constant0.triton_poi_fused__native_batch_norm_legit_no_training_add_silu_22,"a",@progbits
	.sectionflags	@""
	.align	4
.nv.constant0.triton_poi_fused__native_batch_norm_legit_no_training_add_silu_22:
	.zero		588
